//
// Generated by NVIDIA NVVM Compiler
//
// Compiler Build ID: CL-36424714
// Cuda compilation tools, release 13.0, V13.0.88
// Based on NVVM 20.0.0
//

.version 9.0
.target sm_100
.address_size 64

	// .globl	_Z8constAddPf
.const .align 4 .f32 const_one = 0f3F800000;
.const .align 4 .b8 A[36] = {0, 0, 128, 61, 0, 0, 0, 62, 0, 0, 128, 61, 0, 0, 0, 62, 0, 0, 128, 62, 0, 0, 0, 62, 0, 0, 128, 61, 0, 0, 0, 62, 0, 0, 128, 61};

.visible .entry _Z8constAddPf(
	.param .u64 .ptr .align 1 _Z8constAddPf_param_0
)
{
	.reg .pred 	%p<2>;
	.reg .b32 	%r<6>;
	.reg .b32 	%f<4>;
	.reg .b64 	%rd<10>;

	ld.param.u64 	%rd1, [_Z8constAddPf_param_0];
	mov.u32 	%r1, %ctaid.x;
	mov.u32 	%r3, %tid.x;
	max.u32 	%r4, %r1, %r3;
	setp.gt.u32 	%p1, %r4, 2;
	@%p1 bra 	$L__BB0_2;
	cvta.to.global.u64 	%rd2, %rd1;
	mul.wide.u32 	%rd3, %r1, 12;
	mov.u64 	%rd4, A;
	add.s64 	%rd5, %rd4, %rd3;
	mul.wide.u32 	%rd6, %r3, 4;
	add.s64 	%rd7, %rd5, %rd6;
	ld.const.f32 	%f1, [%rd7];
	ld.const.f32 	%f2, [const_one];
	add.f32 	%f3, %f1, %f2;
	mad.lo.s32 	%r5, %r1, 3, %r3;
	mul.wide.u32 	%rd8, %r5, 4;
	add.s64 	%rd9, %rd2, %rd8;
	st.global.f32 	[%rd9], %f3;
$L__BB0_2:
	ret;

}


// ===== COMPILED SASS (sm_100) =====

	.target	sm_100

	.elftype	@"ET_EXEC"


//--------------------- .note.nv.tkinfo           --------------------------
	.section	.note.nv.tkinfo,"",@"SHT_NOTE"
	.sectionflags	@"SHF_NOTE_NV_TKINFO"
	.tkinfo
        /*0018*/ 	.word	0x00000002
        /*0030*/ 	.string	""
        /*0030*/ 	.string	"ptxas"
        /*0030*/ 	.string	"Cuda compilation tools, release 13.0, V13.0.88"
        /*0030*/ 	.string	"Build cuda_13.0.r13.0/compiler.36424714_0"
        /*0030*/ 	.string	"-arch sm_100 -m 64 "



//--------------------- .note.nv.cuinfo           --------------------------
	.section	.note.nv.cuinfo,"",@"SHT_NOTE"
	.sectionflags	@"SHF_NOTE_NV_CUINFO"
        /*0018*/ 	.short	0x0002
        /*001a*/ 	.short	0x0064
        /*001c*/ 	.short	0x0082
	.zero		2


//--------------------- .nv.info                  --------------------------
	.section	.nv.info,"",@"SHT_CUDA_INFO"
	.align	4


	//----- nvinfo : EIATTR_REGCOUNT
	.align		4
        /*0000*/ 	.byte	0x04, 0x2f
        /*0002*/ 	.short	(.L_3 - .L_2)
	.align		4
.L_2:
        /*0004*/ 	.word	index@(_Z8constAddPf)
        /*0008*/ 	.word	0x00000008


	//----- nvinfo : EIATTR_FRAME_SIZE
	.align		4
.L_3:
        /*000c*/ 	.byte	0x04, 0x11
        /*000e*/ 	.short	(.L_5 - .L_4)
	.align		4
.L_4:
        /*0010*/ 	.word	index@(_Z8constAddPf)
        /*0014*/ 	.word	0x00000000


	//----- nvinfo : EIATTR_MIN_STACK_SIZE
	.align		4
.L_5:
        /*0018*/ 	.byte	0x04, 0x12
        /*001a*/ 	.short	(.L_7 - .L_6)
	.align		4
.L_6:
        /*001c*/ 	.word	index@(_Z8constAddPf)
        /*0020*/ 	.word	0x00000000
.L_7:


//--------------------- .nv.compat                --------------------------
	.section	.nv.compat,"",@"SHT_CUDA_COMPAT_INFO"
	.align	4
        /*0000*/ 	.byte	0x02, 0x09, 0x00, 0x00, 0x02, 0x02, 0x01, 0x00, 0x02, 0x05, 0x05, 0x00, 0x03, 0x07, 0x01, 0x01
        /*0010*/ 	.byte	0x02, 0x03, 0x00, 0x00, 0x02, 0x06, 0x01, 0x00, 0x04, 0x0b, 0x08, 0x00, 0x09, 0x00, 0x00, 0x00
        /*0020*/ 	.byte	0x00, 0x00, 0x00, 0x00


//--------------------- .nv.info._Z8constAddPf    --------------------------
	.section	.nv.info._Z8constAddPf,"",@"SHT_CUDA_INFO"
	.sectionflags	@""
	.align	4


	//----- nvinfo : EIATTR_CUDA_API_VERSION
	.align		4
        /*0000*/ 	.byte	0x04, 0x37
        /*0002*/ 	.short	(.L_9 - .L_8)
.L_8:
        /*0004*/ 	.word	0x00000082


	//----- nvinfo : EIATTR_KPARAM_INFO
	.align		4
.L_9:
        /*0008*/ 	.byte	0x04, 0x17
        /*000a*/ 	.short	(.L_11 - .L_10)
.L_10:
        /*000c*/ 	.word	0x00000000
        /*0010*/ 	.short	0x0000
        /*0012*/ 	.short	0x0000
        /*0014*/ 	.byte	0x00, 0xf5, 0x21, 0x00


	//----- nvinfo : EIATTR_SPARSE_MMA_MASK
	.align		4
.L_11:
        /*0018*/ 	.byte	0x03, 0x50
        /*001a*/ 	.short	0x0000


	//----- nvinfo : EIATTR_MAXREG_COUNT
	.align		4
        /*001c*/ 	.byte	0x03, 0x1b
        /*001e*/ 	.short	0x00ff


	//----- nvinfo : EIATTR_MERCURY_ISA_VERSION
	.align		4
        /*0020*/ 	.byte	0x03, 0x5f
        /*0022*/ 	.short	0x0101


	//----- nvinfo : EIATTR_VRC_CTA_INIT_COUNT
	.align		4
        /*0024*/ 	.byte	0x02, 0x4a
	.zero		1
	.zero		1


	//----- nvinfo : EIATTR_EXIT_INSTR_OFFSETS
	.align		4
        /*0028*/ 	.byte	0x04, 0x1c
        /*002a*/ 	.short	(.L_13 - .L_12)


	//   ....[0]....
.L_12:
        /*002c*/ 	.word	0x00000050


	//   ....[1]....
        /*0030*/ 	.word	0x00000110


	//----- nvinfo : EIATTR_CBANK_PARAM_SIZE
	.align		4
.L_13:
        /*0034*/ 	.byte	0x03, 0x19
        /*0036*/ 	.short	0x0008


	//----- nvinfo : EIATTR_PARAM_CBANK
	.align		4
        /*0038*/ 	.byte	0x04, 0x0a
        /*003a*/ 	.short	(.L_15 - .L_14)
	.align		4
.L_14:
        /*003c*/ 	.word	index@(.nv.constant0._Z8constAddPf)
        /*0040*/ 	.short	0x0380
        /*0042*/ 	.short	0x0008


	//----- nvinfo : EIATTR_SW_WAR
	.align		4
.L_15:
        /*0044*/ 	.byte	0x04, 0x36
        /*0046*/ 	.short	(.L_17 - .L_16)
.L_16:
        /*0048*/ 	.word	0x00000008
.L_17:


//--------------------- .nv.callgraph             --------------------------
	.section	.nv.callgraph,"",@"SHT_CUDA_CALLGRAPH"
	.align	4
	.sectionentsize	8
	.align		4
        /*0000*/ 	.word	0x00000000
	.align		4
        /*0004*/ 	.word	0xffffffff
	.align		4
        /*0008*/ 	.word	0x00000000
	.align		4
        /*000c*/ 	.word	0xfffffffe
	.align		4
        /*0010*/ 	.word	0x00000000
	.align		4
        /*0014*/ 	.word	0xfffffffd
	.align		4
        /*0018*/ 	.word	0x00000000
	.align		4
        /*001c*/ 	.word	0xfffffffc


//--------------------- .nv.constant3             --------------------------
	.section	.nv.constant3,"a",@progbits
	.align	4
.nv.constant3:
	.type		const_one,@object
	.size		const_one,(A - const_one)
const_one:
        /*0000*/ 	.byte	0x00, 0x00, 0x80, 0x3f
	.type		A,@object
	.size		A,(.L_1 - A)
A:
        /*0004*/ 	.byte	0x00, 0x00, 0x80, 0x3d, 0x00, 0x00, 0x00, 0x3e, 0x00, 0x00, 0x80, 0x3d, 0x00, 0x00, 0x00, 0x3e
        /*0014*/ 	.byte	0x00, 0x00, 0x80, 0x3e, 0x00, 0x00, 0x00, 0x3e, 0x00, 0x00, 0x80, 0x3d, 0x00, 0x00, 0x00, 0x3e
        /*0024*/ 	.byte	0x00, 0x00, 0x80, 0x3d
.L_1:


//--------------------- .text._Z8constAddPf       --------------------------
	.section	.text._Z8constAddPf,"ax",@progbits
	.align	128
        .global         _Z8constAddPf
        .type           _Z8constAddPf,@function
        .size           _Z8constAddPf,(.L_x_1 - _Z8constAddPf)
        .other          _Z8constAddPf,@"STO_CUDA_ENTRY STV_DEFAULT"
_Z8constAddPf:
.text._Z8constAddPf:
[----:B------:R-:W-:Y:S01]  /*0000*/  LDC R1, c[0x0][0x37c] ;  /* 0x0000df00ff017b82 */ /* 0x000fe20000000800 */
[----:B------:R-:W0:Y:S01]  /*0010*/  S2R R5, SR_CTAID.X ;  /* 0x0000000000057919 */ /* 0x000e220000002500 */
[----:B------:R-:W0:Y:S02]  /*0020*/  S2R R4, SR_TID.X ;  /* 0x0000000000047919 */ /* 0x000e240000002100 */
[----:B0-----:R-:W-:-:S04]  /*0030*/  VIMNMX.U32 R0, PT, PT, R5, R4, !PT ;  /* 0x0000000405007248 */ /* 0x001fc80007fe0000 */
[----:B------:R-:W-:-:S13]  /*0040*/  ISETP.GT.U32.AND P0, PT, R0, 0x2, PT ;  /* 0x000000020000780c */ /* 0x000fda0003f04070 */
[----:B------:R-:W-:Y:S05]  /*0050*/  @P0 EXIT ;  /* 0x000000000000094d */ /* 0x000fea0003800000 */
[----:B------:R-:W-:Y:S01]  /*0060*/  HFMA2 R0, -RZ, RZ, 0, 2.384185791015625e-07 ;  /* 0x00000004ff007431 */ /* 0x000fe200000001ff */
[----:B------:R-:W0:Y:S01]  /*0070*/  LDC.64 R2, c[0x0][0x380] ;  /* 0x0000e000ff027b82 */ /* 0x000e220000000a00 */
[----:B------:R-:W1:Y:S01]  /*0080*/  LDCU UR6, c[0x3][URZ] ;  /* 0x00c00000ff0677ac */ /* 0x000e620008000800 */
[----:B------:R-:W2:Y:S02]  /*0090*/  LDCU.64 UR4, c[0x0][0x358] ;  /* 0x00006b00ff0477ac */ /* 0x000ea40008000a00 */
[C---:B------:R-:W-:Y:S02]  /*00a0*/  IMAD R0, R5.reuse, 0xc, R0 ;  /* 0x0000000c05007824 */ /* 0x040fe400078e0200 */
[----:B------:R-:W-:-:S03]  /*00b0*/  IMAD R5, R5, 0x3, R4 ;  /* 0x0000000305057824 */ /* 0x000fc600078e0204 */
[----:B------:R-:W-:-:S06]  /*00c0*/  LEA R0, R4, R0, 0x2 ;  /* 0x0000000004007211 */ /* 0x000fcc00078e10ff */
[----:B------:R-:W1:Y:S01]  /*00d0*/  LDC R0, c[0x3][R0] ;  /* 0x00c0000000007b82 */ /* 0x000e620000000800 */
[----:B0-----:R-:W-:-:S04]  /*00e0*/  IMAD.WIDE.U32 R2, R5, 0x4, R2 ;  /* 0x0000000405027825 */ /* 0x001fc800078e0002 */
[----:B-1----:R-:W-:-:S05]  /*00f0*/  FADD R5, R0, UR6 ;  /* 0x0000000600057e21 */ /* 0x002fca0008000000 */
[----:B--2---:R-:W-:Y:S01]  /*0100*/  STG.E desc[UR4][R2.64], R5 ;  /* 0x0000000502007986 */ /* 0x004fe2000c101904 */
[----:B------:R-:W-:Y:S05]  /*0110*/  EXIT ;  /* 0x000000000000794d */ /* 0x000fea0003800000 */
.L_x_0:
[----:B------:R-:W-:-:S00]  /*0120*/  BRA `(.L_x_0) ;  /* 0xfffffffc00fc7947 */ /* 0x000fc0000383ffff */
[----:B------:R-:W-:-:S00]  /*0130*/  NOP ;  /* 0x0000000000007918 */ /* 0x000fc00000000000 */
        /* <DEDUP_REMOVED lines=12> */
.L_x_1:


//--------------------- .nv.shared.reserved.0     --------------------------
	.section	.nv.shared.reserved.0,"aw",@nobits
	.weak		__nv_reservedSMEM_offset_0_alias
	.size		__nv_reservedSMEM_offset_0_alias, 0, 64
	.other		__nv_reservedSMEM_offset_0_alias,@"STO_CUDA_RESERVED_SHARED STV_DEFAULT"
__nv_reservedSMEM_offset_0_alias:
	.zero		0
	.zero		64


//--------------------- .nv.constant0._Z8constAddPf --------------------------
	.section	.nv.constant0._Z8constAddPf,"a",@progbits
	.sectionflags	@""
	.align	4
.nv.constant0._Z8constAddPf:
	.zero		904


//--------------------- SYMBOLS --------------------------

	.type		.nv.reservedSmem.offset0,@object
	.size		.nv.reservedSmem.offset0,0x4
